	.headerflags	@"EF_CUDA_TEXMODE_UNIFIED EF_CUDA_64BIT_ADDRESS EF_CUDA_ACCELERATORS EF_CUDA_SM90 EF_CUDA_VIRTUAL_SM(EF_CUDA_SM90)"
	.elftype	@"ET_EXEC"


//--------------------- .nv.info                  --------------------------
	.section	.nv.info,"",@"SHT_CUDA_INFO"
	.align	4


	//----- nvinfo : EIATTR_REGCOUNT
	.align		4
        /*0000*/ 	.byte	0x04, 0x2f
        /*0002*/ 	.short	(.L_1 - .L_0)
	.align		4
.L_0:
        /*0004*/ 	.word	index@(triton_poi_fused_max_pool2d_with_indices_5)
        /*0008*/ 	.word	0x0000001c


	//----- nvinfo : EIATTR_MIN_STACK_SIZE
	.align		4
.L_1:
        /*000c*/ 	.byte	0x04, 0x12
        /*000e*/ 	.short	(.L_3 - .L_2)
	.align		4
.L_2:
        /*0010*/ 	.word	index@(triton_poi_fused_max_pool2d_with_indices_5)
        /*0014*/ 	.word	0x00000000


	//----- nvinfo : EIATTR_FRAME_SIZE
	.align		4
.L_3:
        /*0018*/ 	.byte	0x04, 0x11
        /*001a*/ 	.short	(.L_5 - .L_4)
	.align		4
.L_4:
        /*001c*/ 	.word	index@(triton_poi_fused_max_pool2d_with_indices_5)
        /*0020*/ 	.word	0x00000000


	//----- nvinfo : EIATTR_MIN_STACK_SIZE
	.align		4
.L_5:
        /*0024*/ 	.byte	0x04, 0x12
        /*0026*/ 	.short	(.L_7 - .L_6)
	.align		4
.L_6:
        /*0028*/ 	.word	index@(triton_poi_fused_max_pool2d_with_indices_5)
        /*002c*/ 	.word	0x00000000
.L_7:


//--------------------- .nv.info.triton_poi_fused_max_pool2d_with_indices_5 --------------------------
	.section	.nv.info.triton_poi_fused_max_pool2d_with_indices_5,"",@"SHT_CUDA_INFO"
	.sectionflags	@""
	.align	4


	//----- nvinfo : EIATTR_CUDA_API_VERSION
	.align		4
        /*0000*/ 	.byte	0x04, 0x37
        /*0002*/ 	.short	(.L_9 - .L_8)
.L_8:
        /*0004*/ 	.word	0x0000007c


	//----- nvinfo : EIATTR_KPARAM_INFO
	.align		4
.L_9:
        /*0008*/ 	.byte	0x04, 0x17
        /*000a*/ 	.short	(.L_11 - .L_10)
.L_10:
        /*000c*/ 	.word	0x00000000
        /*0010*/ 	.short	0x0003
        /*0012*/ 	.short	0x0018
        /*0014*/ 	.byte	0x00, 0xf0, 0x11, 0x00


	//----- nvinfo : EIATTR_KPARAM_INFO
	.align		4
.L_11:
        /*0018*/ 	.byte	0x04, 0x17
        /*001a*/ 	.short	(.L_13 - .L_12)
.L_12:
        /*001c*/ 	.word	0x00000000
        /*0020*/ 	.short	0x0002
        /*0022*/ 	.short	0x0010
        /*0024*/ 	.byte	0x00, 0xf4, 0x21, 0x00


	//----- nvinfo : EIATTR_KPARAM_INFO
	.align		4
.L_13:
        /*0028*/ 	.byte	0x04, 0x17
        /*002a*/ 	.short	(.L_15 - .L_14)
.L_14:
        /*002c*/ 	.word	0x00000000
        /*0030*/ 	.short	0x0001
        /*0032*/ 	.short	0x0008
        /*0034*/ 	.byte	0x00, 0xf4, 0x21, 0x00


	//----- nvinfo : EIATTR_KPARAM_INFO
	.align		4
.L_15:
        /*0038*/ 	.byte	0x04, 0x17
        /*003a*/ 	.short	(.L_17 - .L_16)
.L_16:
        /*003c*/ 	.word	0x00000000
        /*0040*/ 	.short	0x0000
        /*0042*/ 	.short	0x0000
        /*0044*/ 	.byte	0x00, 0xf4, 0x21, 0x00


	//----- nvinfo : EIATTR_SPARSE_MMA_MASK
	.align		4
.L_17:
        /*0048*/ 	.byte	0x03, 0x50
        /*004a*/ 	.short	0x0000


	//----- nvinfo : EIATTR_MAXREG_COUNT
	.align		4
        /*004c*/ 	.byte	0x03, 0x1b
        /*004e*/ 	.short	0x00ff


	//----- nvinfo : EIATTR_EXIT_INSTR_OFFSETS
	.align		4
        /*0050*/ 	.byte	0x04, 0x1c
        /*0052*/ 	.short	(.L_19 - .L_18)


	//   ....[0]....
.L_18:
        /*0054*/ 	.word	0x00000540


	//----- nvinfo : EIATTR_REQNTID
	.align		4
.L_19:
        /*0058*/ 	.byte	0x04, 0x10
        /*005a*/ 	.short	(.L_21 - .L_20)
.L_20:
        /*005c*/ 	.word	0x00000080
        /*0060*/ 	.word	0x00000001
        /*0064*/ 	.word	0x00000001


	//----- nvinfo : EIATTR_CBANK_PARAM_SIZE
	.align		4
.L_21:
        /*0068*/ 	.byte	0x03, 0x19
        /*006a*/ 	.short	0x001c


	//----- nvinfo : EIATTR_PARAM_CBANK
	.align		4
        /*006c*/ 	.byte	0x04, 0x0a
        /*006e*/ 	.short	(.L_23 - .L_22)
	.align		4
.L_22:
        /*0070*/ 	.word	index@(.nv.constant0.triton_poi_fused_max_pool2d_with_indices_5)
        /*0074*/ 	.short	0x0210
        /*0076*/ 	.short	0x001c


	//----- nvinfo : EIATTR_SW_WAR
	.align		4
.L_23:
        /*0078*/ 	.byte	0x04, 0x36
        /*007a*/ 	.short	(.L_25 - .L_24)
.L_24:
        /*007c*/ 	.word	0x00000008
.L_25:


//--------------------- .nv.callgraph             --------------------------
	.section	.nv.callgraph,"",@"SHT_CUDA_CALLGRAPH"
	.align	4
	.sectionentsize	8
	.align		4
        /*0000*/ 	.word	0x00000000
	.align		4
        /*0004*/ 	.word	0xffffffff
	.align		4
        /*0008*/ 	.word	0x00000000
	.align		4
        /*000c*/ 	.word	0xfffffffe
	.align		4
        /*0010*/ 	.word	0x00000000
	.align		4
        /*0014*/ 	.word	0xfffffffd
	.align		4
        /*0018*/ 	.word	0x00000000
	.align		4
        /*001c*/ 	.word	0xfffffffc


//--------------------- .text.triton_poi_fused_max_pool2d_with_indices_5 --------------------------
	.section	.text.triton_poi_fused_max_pool2d_with_indices_5,"ax",@progbits
	.align	128
        .global         triton_poi_fused_max_pool2d_with_indices_5
        .type           triton_poi_fused_max_pool2d_with_indices_5,@function
        .size           triton_poi_fused_max_pool2d_with_indices_5,(.L_x_1 - triton_poi_fused_max_pool2d_with_indices_5)
        .other          triton_poi_fused_max_pool2d_with_indices_5,@"STO_CUDA_ENTRY STV_DEFAULT"
triton_poi_fused_max_pool2d_with_indices_5:
.text.triton_poi_fused_max_pool2d_with_indices_5:
[----:B------:R-:W-:Y:S01]  /*0000*/  LDC R1, c[0x0][0x28] ;  /* 0x00000a00ff017b82 */ /* 0x000fe20000000800 */
[----:B------:R-:W1:Y:S01]  /*0010*/  S2R R0, SR_TID.X ;  /* 0x0000000000007919 */ /* 0x000e620000002100 */
[----:B------:R-:W-:Y:S01]  /*0020*/  ULDC.64 UR4, c[0x0][0x208] ;  /* 0x0000820000047ab9 */ /* 0x000fe20000000a00 */
[----:B------:R-:W2:Y:S01]  /*0030*/  S2R R3, SR_CTAID.X ;  /* 0x0000000000037919 */ /* 0x000ea20000002500 */
[----:B-1----:R-:W-:Y:S01]  /*0040*/  IMAD.SHL.U32 R0, R0, 0x2, RZ ;  /* 0x0000000200007824 */ /* 0x002fe200078e00ff */
[----:B--2---:R-:W-:-:S04]  /*0050*/  SHF.R.S32.HI R7, RZ, 0x17, R3 ;  /* 0x00000017ff077819 */ /* 0x004fc80000011403 */
[----:B------:R-:W-:Y:S02]  /*0060*/  LOP3.LUT R0, R0, 0xfe, RZ, 0xc0, !PT ;  /* 0x000000fe00007812 */ /* 0x000fe400078ec0ff */
[----:B------:R-:W-:-:S03]  /*0070*/  SGXT R7, R7, 0x1 ;  /* 0x000000010707781a */ /* 0x000fc60000000200 */
[----:B------:R-:W-:Y:S02]  /*0080*/  IMAD R0, R3, 0x100, R0 ;  /* 0x0000010003007824 */ /* 0x000fe400078e0200 */
[----:B------:R-:W1:Y:S02]  /*0090*/  LDC.64 R2, c[0x0][0x210] ;  /* 0x00008400ff027b82 */ /* 0x000e640000000a00 */
[----:B------:R-:W-:Y:S01]  /*00a0*/  VIADD R4, R0, 0x1 ;  /* 0x0000000100047836 */ /* 0x000fe20000000000 */
[----:B------:R-:W-:-:S04]  /*00b0*/  SHF.R.S32.HI R5, RZ, 0x1f, R0 ;  /* 0x0000001fff057819 */ /* 0x000fc80000011400 */
[----:B------:R-:W-:Y:S02]  /*00c0*/  LEA.HI R5, R5, R0, RZ, 0x3 ;  /* 0x0000000005057211 */ /* 0x000fe400078f18ff */
[----:B------:R-:W-:Y:S02]  /*00d0*/  LEA.HI R6, R7, R4, RZ, 0x3 ;  /* 0x0000000407067211 */ /* 0x000fe400078f18ff */
[----:B------:R-:W-:Y:S02]  /*00e0*/  LOP3.LUT R7, R5, 0x7ffffff8, RZ, 0xc0, !PT ;  /* 0x7ffffff805077812 */ /* 0x000fe400078ec0ff */
[----:B------:R-:W-:Y:S02]  /*00f0*/  LOP3.LUT R9, R6, 0x7ffffff8, RZ, 0xc0, !PT ;  /* 0x7ffffff806097812 */ /* 0x000fe400078ec0ff */
[----:B------:R-:W-:Y:S01]  /*0100*/  SHF.R.S32.HI R6, RZ, 0x3, R5 ;  /* 0x00000003ff067819 */ /* 0x000fe20000011405 */
[----:B------:R-:W-:Y:S02]  /*0110*/  IMAD.IADD R7, R0, 0x1, -R7 ;  /* 0x0000000100077824 */ /* 0x000fe400078e0a07 */
[----:B------:R-:W-:-:S02]  /*0120*/  IMAD.IADD R4, R4, 0x1, -R9 ;  /* 0x0000000104047824 */ /* 0x000fc400078e0a09 */
[----:B------:R-:W-:Y:S02]  /*0130*/  IMAD.SHL.U32 R5, R7, 0x2, RZ ;  /* 0x0000000207057824 */ /* 0x000fe400078e00ff */
[----:B------:R-:W-:Y:S02]  /*0140*/  IMAD.SHL.U32 R4, R4, 0x2, RZ ;  /* 0x0000000204047824 */ /* 0x000fe400078e00ff */
[C---:B------:R-:W-:Y:S02]  /*0150*/  IMAD R11, R6.reuse, 0x20, R5 ;  /* 0x00000020060b7824 */ /* 0x040fe400078e0205 */
[----:B------:R-:W-:Y:S02]  /*0160*/  IMAD R23, R6, 0x20, R4 ;  /* 0x0000002006177824 */ /* 0x000fe400078e0204 */
[----:B-1----:R-:W-:-:S04]  /*0170*/  IMAD.WIDE R12, R11, 0x4, R2 ;  /* 0x000000040b0c7825 */ /* 0x002fc800078e0202 */
[--C-:B------:R-:W-:Y:S01]  /*0180*/  IMAD.WIDE R16, R23, 0x4, R2.reuse ;  /* 0x0000000417107825 */ /* 0x100fe200078e0202 */
[----:B------:R-:W2:Y:S03]  /*0190*/  LDG.E.EL R9, desc[UR4][R12.64] ;  /* 0x000000040c097981 */ /* 0x000ea6000c2e1900 */
[----:B------:R-:W-:Y:S01]  /*01a0*/  VIADD R19, R11, 0x10 ;  /* 0x000000100b137836 */ /* 0x000fe20000000000 */
[----:B------:R1:W2:Y:S01]  /*01b0*/  LDG.E.EL R14, desc[UR4][R12.64+0x4] ;  /* 0x000004040c0e7981 */ /* 0x0002a2000c2e1900 */
[----:B------:R-:W-:Y:S02]  /*01c0*/  VIADD R21, R23, 0x10 ;  /* 0x0000001017157836 */ /* 0x000fe40000000000 */
[--C-:B------:R-:W-:Y:S01]  /*01d0*/  IMAD.WIDE R18, R19, 0x4, R2.reuse ;  /* 0x0000000413127825 */ /* 0x100fe200078e0202 */
[----:B------:R-:W3:Y:S04]  /*01e0*/  LDG.E.EL R10, desc[UR4][R16.64] ;  /* 0x00000004100a7981 */ /* 0x000ee8000c2e1900 */
[----:B------:R-:W3:Y:S01]  /*01f0*/  LDG.E.EL R15, desc[UR4][R16.64+0x4] ;  /* 0x00000404100f7981 */ /* 0x000ee2000c2e1900 */
[----:B------:R-:W-:Y:S01]  /*0200*/  IMAD.WIDE R20, R21, 0x4, R2 ;  /* 0x0000000415147825 */ /* 0x000fe200078e0202 */
[----:B-1----:R-:W1:Y:S02]  /*0210*/  LDC.64 R12, c[0x0][0x218] ;  /* 0x00008600ff0c7b82 */ /* 0x002e640000000a00 */
[----:B------:R-:W4:Y:S04]  /*0220*/  LDG.E.EL R7, desc[UR4][R18.64] ;  /* 0x0000000412077981 */ /* 0x000f28000c2e1900 */
[----:B------:R-:W5:Y:S01]  /*0230*/  LDG.E.EL R8, desc[UR4][R20.64] ;  /* 0x0000000414087981 */ /* 0x000f62000c2e1900 */
[----:B------:R-:W-:-:S02]  /*0240*/  VIADD R11, R11, 0x11 ;  /* 0x000000110b0b7836 */ /* 0x000fc40000000000 */
[----:B------:R-:W-:Y:S02]  /*0250*/  VIADD R25, R23, 0x11 ;  /* 0x0000001117197836 */ /* 0x000fe40000000000 */
[----:B------:R-:W-:-:S04]  /*0260*/  IMAD.WIDE R22, R11, 0x4, R2 ;  /* 0x000000040b167825 */ /* 0x000fc800078e0202 */
[----:B------:R-:W-:Y:S02]  /*0270*/  IMAD.WIDE R24, R25, 0x4, R2 ;  /* 0x0000000419187825 */ /* 0x000fe400078e0202 */
[----:B------:R-:W5:Y:S04]  /*0280*/  LDG.E.EL R2, desc[UR4][R22.64] ;  /* 0x0000000416027981 */ /* 0x000f68000c2e1900 */
[----:B------:R-:W5:Y:S01]  /*0290*/  LDG.E.EL R3, desc[UR4][R24.64] ;  /* 0x0000000418037981 */ /* 0x000f62000c2e1900 */
[C---:B--2---:R-:W-:Y:S02]  /*02a0*/  FSETP.GT.AND P3, PT, R14.reuse, R9, PT ;  /* 0x000000090e00720b */ /* 0x044fe40003f64000 */
[----:B------:R-:W-:Y:S02]  /*02b0*/  FSETP.NAN.AND P4, PT, R14, R14, PT ;  /* 0x0000000e0e00720b */ /* 0x000fe40003f88000 */
[----:B---3--:R-:W-:-:S02]  /*02c0*/  FSETP.GT.AND P2, PT, R15, R10, PT ;  /* 0x0000000a0f00720b */ /* 0x008fc40003f44000 */
[----:B----4-:R-:W-:Y:S02]  /*02d0*/  FSETP.NAN.AND P0, PT, R7, R7, PT ;  /* 0x000000070700720b */ /* 0x010fe40003f08000 */
[----:B------:R-:W-:Y:S02]  /*02e0*/  FSETP.NAN.AND P5, PT, R15, R15, PT ;  /* 0x0000000f0f00720b */ /* 0x000fe40003fa8000 */
[----:B-----5:R-:W-:-:S03]  /*02f0*/  FSETP.NAN.AND P1, PT, R8, R8, PT ;  /* 0x000000080800720b */ /* 0x020fc60003f28000 */
[----:B------:R-:W-:-:S04]  /*0300*/  @!P3 FSEL R14, R14, R9, P4 ;  /* 0x000000090e0eb208 */ /* 0x000fc80002000000 */
[----:B------:R-:W-:Y:S02]  /*0310*/  @!P2 FSEL R15, R15, R10, P5 ;  /* 0x0000000a0f0fa208 */ /* 0x000fe40002800000 */
[----:B------:R-:W-:Y:S01]  /*0320*/  FSETP.GEU.AND P4, PT, R14, R7, PT ;  /* 0x000000070e00720b */ /* 0x000fe20003f8e000 */
[----:B------:R-:W2:Y:S01]  /*0330*/  LDC.64 R10, c[0x0][0x220] ;  /* 0x00008800ff0a7b82 */ /* 0x000ea20000000a00 */
[----:B------:R-:W-:Y:S02]  /*0340*/  FSETP.GEU.AND P5, PT, R15, R8, PT ;  /* 0x000000080f00720b */ /* 0x000fe40003fae000 */
[----:B------:R-:W-:Y:S02]  /*0350*/  @!P0 FSEL R7, R7, R14, !P4 ;  /* 0x0000000e07078208 */ /* 0x000fe40006000000 */
[----:B------:R-:W-:Y:S02]  /*0360*/  SEL R14, RZ, 0x1, !P3 ;  /* 0x00000001ff0e7807 */ /* 0x000fe40005800000 */
[----:B------:R-:W-:-:S02]  /*0370*/  SEL R16, RZ, 0x1, !P2 ;  /* 0x00000001ff107807 */ /* 0x000fc40005000000 */
[----:B------:R-:W-:Y:S02]  /*0380*/  @!P1 FSEL R8, R8, R15, !P5 ;  /* 0x0000000f08089208 */ /* 0x000fe40006800000 */
[----:B------:R-:W-:Y:S02]  /*0390*/  LEA.HI R9, R6, R6, RZ, 0x3 ;  /* 0x0000000606097211 */ /* 0x000fe400078f18ff */
[----:B------:R-:W-:Y:S02]  /*03a0*/  SEL R14, R14, 0x2, P4 ;  /* 0x000000020e0e7807 */ /* 0x000fe40002000000 */
[----:B------:R-:W-:Y:S02]  /*03b0*/  FSETP.GEU.AND P2, PT, R7, R2, PT ;  /* 0x000000020700720b */ /* 0x000fe40003f4e000 */
[----:B------:R-:W-:Y:S02]  /*03c0*/  SEL R16, R16, 0x2, P5 ;  /* 0x0000000210107807 */ /* 0x000fe40002800000 */
[----:B------:R-:W-:-:S02]  /*03d0*/  FSETP.GEU.AND P3, PT, R8, R3, PT ;  /* 0x000000030800720b */ /* 0x000fc40003f6e000 */
[----:B------:R-:W-:Y:S02]  /*03e0*/  LOP3.LUT R9, R9, 0x7ffffff8, RZ, 0xc0, !PT ;  /* 0x7ffffff809097812 */ /* 0x000fe400078ec0ff */
[----:B------:R-:W-:Y:S02]  /*03f0*/  SEL R14, R14, 0x3, P2 ;  /* 0x000000030e0e7807 */ /* 0x000fe40001000000 */
[----:B------:R-:W-:Y:S02]  /*0400*/  FSETP.NAN.AND P0, PT, R2, R2, PT ;  /* 0x000000020200720b */ /* 0x000fe40003f08000 */
[----:B------:R-:W-:Y:S01]  /*0410*/  FSETP.NAN.AND P1, PT, R3, R3, PT ;  /* 0x000000030300720b */ /* 0x000fe20003f28000 */
[----:B------:R-:W-:Y:S01]  /*0420*/  IMAD.IADD R9, R6, 0x1, -R9 ;  /* 0x0000000106097824 */ /* 0x000fe200078e0a09 */
[----:B------:R-:W-:Y:S02]  /*0430*/  SEL R15, R16, 0x3, P3 ;  /* 0x00000003100f7807 */ /* 0x000fe40001800000 */
[----:B------:R-:W-:-:S02]  /*0440*/  SHF.R.U32.HI R6, RZ, 0x1, R14 ;  /* 0x00000001ff067819 */ /* 0x000fc4000001160e */
[----:B------:R-:W-:Y:S02]  /*0450*/  LOP3.LUT R14, R5, 0x1, R14, 0xf8, !PT ;  /* 0x00000001050e7812 */ /* 0x000fe400078ef80e */
[----:B------:R-:W-:Y:S02]  /*0460*/  SHF.R.U32.HI R16, RZ, 0x1, R15 ;  /* 0x00000001ff107819 */ /* 0x000fe4000001160f */
[----:B------:R-:W-:Y:S01]  /*0470*/  LOP3.LUT R4, R15, R4, RZ, 0xfc, !PT ;  /* 0x000000040f047212 */ /* 0x000fe200078efcff */
[C---:B------:R-:W-:Y:S01]  /*0480*/  IMAD R19, R9.reuse, 0x2, R6 ;  /* 0x0000000209137824 */ /* 0x040fe200078e0206 */
[----:B------:R-:W-:Y:S01]  /*0490*/  SHF.R.S32.HI R15, RZ, 0x1f, R14 ;  /* 0x0000001fff0f7819 */ /* 0x000fe2000001140e */
[----:B------:R-:W-:Y:S01]  /*04a0*/  IMAD R9, R9, 0x2, R16 ;  /* 0x0000000209097824 */ /* 0x000fe200078e0210 */
[----:B------:R-:W-:Y:S01]  /*04b0*/  SHF.R.S32.HI R5, RZ, 0x1f, R4 ;  /* 0x0000001fff057819 */ /* 0x000fe20000011404 */
[----:B-1----:R-:W-:Y:S01]  /*04c0*/  IMAD.WIDE R16, R0, 0x4, R12 ;  /* 0x0000000400107825 */ /* 0x002fe200078e020c */
[----:B------:R-:W-:-:S02]  /*04d0*/  @!P0 SEL R2, R2, R7, !P2 ;  /* 0x0000000702028207 */ /* 0x000fc40005000000 */
[----:B------:R-:W-:Y:S01]  /*04e0*/  @!P1 SEL R3, R3, R8, !P3 ;  /* 0x0000000803039207 */ /* 0x000fe20005800000 */
[----:B------:R-:W-:-:S04]  /*04f0*/  IMAD.WIDE R12, R19, 0x10, R14 ;  /* 0x00000010130c7825 */ /* 0x000fc800078e020e */
[----:B--2---:R-:W-:-:S04]  /*0500*/  IMAD.WIDE R10, R0, 0x8, R10 ;  /* 0x00000008000a7825 */ /* 0x004fc800078e020a */
[----:B------:R-:W-:Y:S01]  /*0510*/  IMAD.WIDE R14, R9, 0x10, R4 ;  /* 0x00000010090e7825 */ /* 0x000fe200078e0204 */
[----:B------:R-:W-:Y:S04]  /*0520*/  STG.E.64 desc[UR4][R16.64], R2 ;  /* 0x0000000210007986 */ /* 0x000fe8000c101b04 */
[----:B------:R-:W-:Y:S01]  /*0530*/  STG.E.128 desc[UR4][R10.64], R12 ;  /* 0x0000000c0a007986 */ /* 0x000fe2000c101d04 */
[----:B------:R-:W-:Y:S05]  /*0540*/  EXIT ;  /* 0x000000000000794d */ /* 0x000fea0003800000 */
.L_x_0:
[----:B------:R-:W-:-:S00]  /*0550*/  BRA `(.L_x_0) ;  /* 0xfffffffc00fc7947 */ /* 0x000fc0000383ffff */
[----:B------:R-:W-:-:S00]  /*0560*/  NOP ;  /* 0x0000000000007918 */ /* 0x000fc00000000000 */
        /* <DEDUP_REMOVED lines=9> */
.L_x_1:


//--------------------- .nv.constant0.triton_poi_fused_max_pool2d_with_indices_5 --------------------------
	.section	.nv.constant0.triton_poi_fused_max_pool2d_with_indices_5,"a",@progbits
	.sectionflags	@""
	.align	4
.nv.constant0.triton_poi_fused_max_pool2d_with_indices_5:
	.zero		556
